//
// Generated by NVIDIA NVVM Compiler
//
// Compiler Build ID: CL-36424714
// Cuda compilation tools, release 13.0, V13.0.88
// Based on NVVM 20.0.0
//

.version 9.0
.target sm_100
.address_size 64

	// .globl	_Z14sumArraysOnGpuPKfS0_Pf

.visible .entry _Z14sumArraysOnGpuPKfS0_Pf(
	.param .u64 .ptr .align 1 _Z14sumArraysOnGpuPKfS0_Pf_param_0,
	.param .u64 .ptr .align 1 _Z14sumArraysOnGpuPKfS0_Pf_param_1,
	.param .u64 .ptr .align 1 _Z14sumArraysOnGpuPKfS0_Pf_param_2
)
{
	.reg .b32 	%r<2>;
	.reg .b32 	%f<4>;
	.reg .b64 	%rd<11>;

	ld.param.u64 	%rd1, [_Z14sumArraysOnGpuPKfS0_Pf_param_0];
	ld.param.u64 	%rd2, [_Z14sumArraysOnGpuPKfS0_Pf_param_1];
	ld.param.u64 	%rd3, [_Z14sumArraysOnGpuPKfS0_Pf_param_2];
	cvta.to.global.u64 	%rd4, %rd3;
	cvta.to.global.u64 	%rd5, %rd2;
	cvta.to.global.u64 	%rd6, %rd1;
	mov.u32 	%r1, %tid.x;
	mul.wide.u32 	%rd7, %r1, 4;
	add.s64 	%rd8, %rd6, %rd7;
	ld.global.f32 	%f1, [%rd8];
	add.s64 	%rd9, %rd5, %rd7;
	ld.global.f32 	%f2, [%rd9];
	add.f32 	%f3, %f1, %f2;
	add.s64 	%rd10, %rd4, %rd7;
	st.global.f32 	[%rd10], %f3;
	ret;

}


// ===== COMPILED SASS (sm_100) =====

	.target	sm_100

	.elftype	@"ET_EXEC"


//--------------------- .note.nv.tkinfo           --------------------------
	.section	.note.nv.tkinfo,"",@"SHT_NOTE"
	.sectionflags	@"SHF_NOTE_NV_TKINFO"
	.tkinfo
        /*0018*/ 	.word	0x00000002
        /*0030*/ 	.string	""
        /*0030*/ 	.string	"ptxas"
        /*0030*/ 	.string	"Cuda compilation tools, release 13.0, V13.0.88"
        /*0030*/ 	.string	"Build cuda_13.0.r13.0/compiler.36424714_0"
        /*0030*/ 	.string	"-arch sm_100 -m 64 "



//--------------------- .note.nv.cuinfo           --------------------------
	.section	.note.nv.cuinfo,"",@"SHT_NOTE"
	.sectionflags	@"SHF_NOTE_NV_CUINFO"
        /*0018*/ 	.short	0x0002
        /*001a*/ 	.short	0x0064
        /*001c*/ 	.short	0x0082
	.zero		2


//--------------------- .nv.info                  --------------------------
	.section	.nv.info,"",@"SHT_CUDA_INFO"
	.align	4


	//----- nvinfo : EIATTR_REGCOUNT
	.align		4
        /*0000*/ 	.byte	0x04, 0x2f
        /*0002*/ 	.short	(.L_1 - .L_0)
	.align		4
.L_0:
        /*0004*/ 	.word	index@(_Z14sumArraysOnGpuPKfS0_Pf)
        /*0008*/ 	.word	0x0000000c


	//----- nvinfo : EIATTR_FRAME_SIZE
	.align		4
.L_1:
        /*000c*/ 	.byte	0x04, 0x11
        /*000e*/ 	.short	(.L_3 - .L_2)
	.align		4
.L_2:
        /*0010*/ 	.word	index@(_Z14sumArraysOnGpuPKfS0_Pf)
        /*0014*/ 	.word	0x00000000


	//----- nvinfo : EIATTR_MIN_STACK_SIZE
	.align		4
.L_3:
        /*0018*/ 	.byte	0x04, 0x12
        /*001a*/ 	.short	(.L_5 - .L_4)
	.align		4
.L_4:
        /*001c*/ 	.word	index@(_Z14sumArraysOnGpuPKfS0_Pf)
        /*0020*/ 	.word	0x00000000
.L_5:


//--------------------- .nv.compat                --------------------------
	.section	.nv.compat,"",@"SHT_CUDA_COMPAT_INFO"
	.align	4
        /*0000*/ 	.byte	0x02, 0x09, 0x00, 0x00, 0x02, 0x02, 0x01, 0x00, 0x02, 0x05, 0x05, 0x00, 0x03, 0x07, 0x01, 0x01
        /*0010*/ 	.byte	0x02, 0x03, 0x00, 0x00, 0x02, 0x06, 0x01, 0x00, 0x04, 0x0b, 0x08, 0x00, 0x09, 0x00, 0x00, 0x00
        /*0020*/ 	.byte	0x00, 0x00, 0x00, 0x00


//--------------------- .nv.info._Z14sumArraysOnGpuPKfS0_Pf --------------------------
	.section	.nv.info._Z14sumArraysOnGpuPKfS0_Pf,"",@"SHT_CUDA_INFO"
	.sectionflags	@""
	.align	4


	//----- nvinfo : EIATTR_CUDA_API_VERSION
	.align		4
        /*0000*/ 	.byte	0x04, 0x37
        /*0002*/ 	.short	(.L_7 - .L_6)
.L_6:
        /*0004*/ 	.word	0x00000082


	//----- nvinfo : EIATTR_KPARAM_INFO
	.align		4
.L_7:
        /*0008*/ 	.byte	0x04, 0x17
        /*000a*/ 	.short	(.L_9 - .L_8)
.L_8:
        /*000c*/ 	.word	0x00000000
        /*0010*/ 	.short	0x0002
        /*0012*/ 	.short	0x0010
        /*0014*/ 	.byte	0x00, 0xf5, 0x21, 0x00


	//----- nvinfo : EIATTR_KPARAM_INFO
	.align		4
.L_9:
        /*0018*/ 	.byte	0x04, 0x17
        /*001a*/ 	.short	(.L_11 - .L_10)
.L_10:
        /*001c*/ 	.word	0x00000000
        /*0020*/ 	.short	0x0001
        /*0022*/ 	.short	0x0008
        /*0024*/ 	.byte	0x00, 0xf5, 0x21, 0x00


	//----- nvinfo : EIATTR_KPARAM_INFO
	.align		4
.L_11:
        /*0028*/ 	.byte	0x04, 0x17
        /*002a*/ 	.short	(.L_13 - .L_12)
.L_12:
        /*002c*/ 	.word	0x00000000
        /*0030*/ 	.short	0x0000
        /*0032*/ 	.short	0x0000
        /*0034*/ 	.byte	0x00, 0xf5, 0x21, 0x00


	//----- nvinfo : EIATTR_SPARSE_MMA_MASK
	.align		4
.L_13:
        /*0038*/ 	.byte	0x03, 0x50
        /*003a*/ 	.short	0x0000


	//----- nvinfo : EIATTR_MAXREG_COUNT
	.align		4
        /*003c*/ 	.byte	0x03, 0x1b
        /*003e*/ 	.short	0x00ff


	//----- nvinfo : EIATTR_MERCURY_ISA_VERSION
	.align		4
        /*0040*/ 	.byte	0x03, 0x5f
        /*0042*/ 	.short	0x0101


	//----- nvinfo : EIATTR_VRC_CTA_INIT_COUNT
	.align		4
        /*0044*/ 	.byte	0x02, 0x4a
	.zero		1
	.zero		1


	//----- nvinfo : EIATTR_EXIT_INSTR_OFFSETS
	.align		4
        /*0048*/ 	.byte	0x04, 0x1c
        /*004a*/ 	.short	(.L_15 - .L_14)


	//   ....[0]....
.L_14:
        /*004c*/ 	.word	0x000000d0


	//----- nvinfo : EIATTR_CBANK_PARAM_SIZE
	.align		4
.L_15:
        /*0050*/ 	.byte	0x03, 0x19
        /*0052*/ 	.short	0x0018


	//----- nvinfo : EIATTR_PARAM_CBANK
	.align		4
        /*0054*/ 	.byte	0x04, 0x0a
        /*0056*/ 	.short	(.L_17 - .L_16)
	.align		4
.L_16:
        /*0058*/ 	.word	index@(.nv.constant0._Z14sumArraysOnGpuPKfS0_Pf)
        /*005c*/ 	.short	0x0380
        /*005e*/ 	.short	0x0018


	//----- nvinfo : EIATTR_SW_WAR
	.align		4
.L_17:
        /*0060*/ 	.byte	0x04, 0x36
        /*0062*/ 	.short	(.L_19 - .L_18)
.L_18:
        /*0064*/ 	.word	0x00000008
.L_19:


//--------------------- .nv.callgraph             --------------------------
	.section	.nv.callgraph,"",@"SHT_CUDA_CALLGRAPH"
	.align	4
	.sectionentsize	8
	.align		4
        /*0000*/ 	.word	0x00000000
	.align		4
        /*0004*/ 	.word	0xffffffff
	.align		4
        /*0008*/ 	.word	0x00000000
	.align		4
        /*000c*/ 	.word	0xfffffffe
	.align		4
        /*0010*/ 	.word	0x00000000
	.align		4
        /*0014*/ 	.word	0xfffffffd
	.align		4
        /*0018*/ 	.word	0x00000000
	.align		4
        /*001c*/ 	.word	0xfffffffc


//--------------------- .text._Z14sumArraysOnGpuPKfS0_Pf --------------------------
	.section	.text._Z14sumArraysOnGpuPKfS0_Pf,"ax",@progbits
	.align	128
        .global         _Z14sumArraysOnGpuPKfS0_Pf
        .type           _Z14sumArraysOnGpuPKfS0_Pf,@function
        .size           _Z14sumArraysOnGpuPKfS0_Pf,(.L_x_1 - _Z14sumArraysOnGpuPKfS0_Pf)
        .other          _Z14sumArraysOnGpuPKfS0_Pf,@"STO_CUDA_ENTRY STV_DEFAULT"
_Z14sumArraysOnGpuPKfS0_Pf:
.text._Z14sumArraysOnGpuPKfS0_Pf:
[----:B------:R-:W-:Y:S01]  /*0000*/  LDC R1, c[0x0][0x37c] ;  /* 0x0000df00ff017b82 */ /* 0x000fe20000000800 */
[----:B------:R-:W0:Y:S07]  /*0010*/  S2R R9, SR_TID.X ;  /* 0x0000000000097919 */ /* 0x000e2e0000002100 */
[----:B------:R-:W0:Y:S01]  /*0020*/  LDC.64 R2, c[0x0][0x380] ;  /* 0x0000e000ff027b82 */ /* 0x000e220000000a00 */
[----:B------:R-:W1:Y:S07]  /*0030*/  LDCU.64 UR4, c[0x0][0x358] ;  /* 0x00006b00ff0477ac */ /* 0x000e6e0008000a00 */
[----:B------:R-:W2:Y:S08]  /*0040*/  LDC.64 R4, c[0x0][0x388] ;  /* 0x0000e200ff047b82 */ /* 0x000eb00000000a00 */
[----:B------:R-:W3:Y:S01]  /*0050*/  LDC.64 R6, c[0x0][0x390] ;  /* 0x0000e400ff067b82 */ /* 0x000ee20000000a00 */
[----:B0-----:R-:W-:-:S04]  /*0060*/  IMAD.WIDE.U32 R2, R9, 0x4, R2 ;  /* 0x0000000409027825 */ /* 0x001fc800078e0002 */
[C---:B--2---:R-:W-:Y:S02]  /*0070*/  IMAD.WIDE.U32 R4, R9.reuse, 0x4, R4 ;  /* 0x0000000409047825 */ /* 0x044fe400078e0004 */
[----:B-1----:R-:W2:Y:S04]  /*0080*/  LDG.E R2, desc[UR4][R2.64] ;  /* 0x0000000402027981 */ /* 0x002ea8000c1e1900 */
[----:B------:R-:W2:Y:S01]  /*0090*/  LDG.E R5, desc[UR4][R4.64] ;  /* 0x0000000404057981 */ /* 0x000ea2000c1e1900 */
[----:B---3--:R-:W-:-:S04]  /*00a0*/  IMAD.WIDE.U32 R6, R9, 0x4, R6 ;  /* 0x0000000409067825 */ /* 0x008fc800078e0006 */
[----:B--2---:R-:W-:-:S05]  /*00b0*/  FADD R9, R2, R5 ;  /* 0x0000000502097221 */ /* 0x004fca0000000000 */
[----:B------:R-:W-:Y:S01]  /*00c0*/  STG.E desc[UR4][R6.64], R9 ;  /* 0x0000000906007986 */ /* 0x000fe2000c101904 */
[----:B------:R-:W-:Y:S05]  /*00d0*/  EXIT ;  /* 0x000000000000794d */ /* 0x000fea0003800000 */
.L_x_0:
[----:B------:R-:W-:-:S00]  /*00e0*/  BRA `(.L_x_0) ;  /* 0xfffffffc00fc7947 */ /* 0x000fc0000383ffff */
[----:B------:R-:W-:-:S00]  /*00f0*/  NOP ;  /* 0x0000000000007918 */ /* 0x000fc00000000000 */
        /* <DEDUP_REMOVED lines=8> */
.L_x_1:


//--------------------- .nv.shared.reserved.0     --------------------------
	.section	.nv.shared.reserved.0,"aw",@nobits
	.weak		__nv_reservedSMEM_offset_0_alias
	.size		__nv_reservedSMEM_offset_0_alias, 0, 64
	.other		__nv_reservedSMEM_offset_0_alias,@"STO_CUDA_RESERVED_SHARED STV_DEFAULT"
__nv_reservedSMEM_offset_0_alias:
	.zero		0
	.zero		64


//--------------------- .nv.constant0._Z14sumArraysOnGpuPKfS0_Pf --------------------------
	.section	.nv.constant0._Z14sumArraysOnGpuPKfS0_Pf,"a",@progbits
	.sectionflags	@""
	.align	4
.nv.constant0._Z14sumArraysOnGpuPKfS0_Pf:
	.zero		920


//--------------------- SYMBOLS --------------------------

	.type		.nv.reservedSmem.offset0,@object
	.size		.nv.reservedSmem.offset0,0x4
